//
// Generated by NVIDIA NVVM Compiler
//
// Compiler Build ID: CL-36424714
// Cuda compilation tools, release 13.0, V13.0.88
// Based on NVVM 20.0.0
//

.version 9.0
.target sm_100
.address_size 64

	// .globl	_Z3mulPiS_S_iii

.visible .entry _Z3mulPiS_S_iii(
	.param .u64 .ptr .align 1 _Z3mulPiS_S_iii_param_0,
	.param .u64 .ptr .align 1 _Z3mulPiS_S_iii_param_1,
	.param .u64 .ptr .align 1 _Z3mulPiS_S_iii_param_2,
	.param .u32 _Z3mulPiS_S_iii_param_3,
	.param .u32 _Z3mulPiS_S_iii_param_4,
	.param .u32 _Z3mulPiS_S_iii_param_5
)
{
	.reg .pred 	%p<19>;
	.reg .b32 	%r<121>;
	.reg .b64 	%rd<75>;

	ld.param.u64 	%rd8, [_Z3mulPiS_S_iii_param_0];
	ld.param.u64 	%rd9, [_Z3mulPiS_S_iii_param_1];
	ld.param.u64 	%rd10, [_Z3mulPiS_S_iii_param_2];
	ld.param.u32 	%r37, [_Z3mulPiS_S_iii_param_3];
	ld.param.u32 	%r38, [_Z3mulPiS_S_iii_param_4];
	ld.param.u32 	%r39, [_Z3mulPiS_S_iii_param_5];
	cvta.to.global.u64 	%rd1, %rd9;
	cvta.to.global.u64 	%rd2, %rd8;
	cvta.to.global.u64 	%rd3, %rd10;
	mov.u32 	%r40, %ctaid.x;
	mov.u32 	%r41, %ntid.x;
	mov.u32 	%r42, %tid.x;
	mad.lo.s32 	%r1, %r40, %r41, %r42;
	setp.lt.s32 	%p1, %r37, 1;
	@%p1 bra 	$L__BB0_26;
	setp.lt.s32 	%p2, %r38, 1;
	@%p2 bra 	$L__BB0_15;
	and.b32  	%r2, %r38, 7;
	and.b32  	%r3, %r38, 3;
	and.b32  	%r4, %r38, 2147483640;
	and.b32  	%r5, %r38, 1;
	neg.s32 	%r6, %r4;
	shl.b32 	%r7, %r39, 3;
	mov.b32 	%r107, 0;
	mul.wide.s32 	%rd68, %r39, 4;
$L__BB0_3:
	setp.lt.u32 	%p11, %r38, 8;
	mad.lo.s32 	%r56, %r107, %r39, %r1;
	mul.wide.s32 	%rd33, %r56, 4;
	add.s64 	%rd4, %rd3, %rd33;
	mov.b32 	%r111, 0;
	st.global.u32 	[%rd4], %r111;
	mul.lo.s32 	%r9, %r107, %r38;
	mov.u32 	%r114, %r111;
	@%p11 bra 	$L__BB0_6;
	mul.wide.u32 	%rd34, %r9, 4;
	add.s64 	%rd35, %rd2, %rd34;
	add.s64 	%rd74, %rd35, 16;
	mov.b32 	%r111, 0;
	mov.u32 	%r108, %r1;
	mov.u32 	%r109, %r6;
$L__BB0_5:
	.pragma "nounroll";
	ld.global.u32 	%r58, [%rd74+-16];
	mul.wide.s32 	%rd36, %r108, 4;
	add.s64 	%rd37, %rd1, %rd36;
	ld.global.u32 	%r59, [%rd37];
	mad.lo.s32 	%r60, %r59, %r58, %r111;
	st.global.u32 	[%rd4], %r60;
	ld.global.u32 	%r61, [%rd74+-12];
	mul.wide.s32 	%rd38, %r39, 4;
	add.s64 	%rd39, %rd37, %rd38;
	ld.global.u32 	%r62, [%rd39];
	mad.lo.s32 	%r63, %r62, %r61, %r60;
	st.global.u32 	[%rd4], %r63;
	ld.global.u32 	%r64, [%rd74+-8];
	add.s64 	%rd40, %rd39, %rd38;
	ld.global.u32 	%r65, [%rd40];
	mad.lo.s32 	%r66, %r65, %r64, %r63;
	st.global.u32 	[%rd4], %r66;
	ld.global.u32 	%r67, [%rd74+-4];
	add.s64 	%rd41, %rd40, %rd38;
	ld.global.u32 	%r68, [%rd41];
	mad.lo.s32 	%r69, %r68, %r67, %r66;
	st.global.u32 	[%rd4], %r69;
	ld.global.u32 	%r70, [%rd74];
	add.s64 	%rd42, %rd41, %rd38;
	ld.global.u32 	%r71, [%rd42];
	mad.lo.s32 	%r72, %r71, %r70, %r69;
	st.global.u32 	[%rd4], %r72;
	ld.global.u32 	%r73, [%rd74+4];
	add.s64 	%rd43, %rd42, %rd38;
	ld.global.u32 	%r74, [%rd43];
	mad.lo.s32 	%r75, %r74, %r73, %r72;
	st.global.u32 	[%rd4], %r75;
	ld.global.u32 	%r76, [%rd74+8];
	add.s64 	%rd44, %rd43, %rd38;
	ld.global.u32 	%r77, [%rd44];
	mad.lo.s32 	%r78, %r77, %r76, %r75;
	st.global.u32 	[%rd4], %r78;
	ld.global.u32 	%r79, [%rd74+12];
	add.s64 	%rd45, %rd44, %rd38;
	ld.global.u32 	%r80, [%rd45];
	mad.lo.s32 	%r111, %r80, %r79, %r78;
	st.global.u32 	[%rd4], %r111;
	add.s32 	%r109, %r109, 8;
	add.s32 	%r108, %r108, %r7;
	add.s64 	%rd74, %rd74, 32;
	setp.ne.s32 	%p12, %r109, 0;
	mov.u32 	%r114, %r4;
	@%p12 bra 	$L__BB0_5;
$L__BB0_6:
	setp.eq.s32 	%p13, %r2, 0;
	@%p13 bra 	$L__BB0_14;
	add.s32 	%r81, %r2, -1;
	setp.lt.u32 	%p14, %r81, 3;
	@%p14 bra 	$L__BB0_9;
	add.s32 	%r82, %r114, %r9;
	mul.wide.u32 	%rd46, %r82, 4;
	add.s64 	%rd47, %rd2, %rd46;
	ld.global.u32 	%r83, [%rd47];
	mad.lo.s32 	%r84, %r114, %r39, %r1;
	mul.wide.s32 	%rd48, %r84, 4;
	add.s64 	%rd49, %rd1, %rd48;
	ld.global.u32 	%r85, [%rd49];
	mad.lo.s32 	%r86, %r85, %r83, %r111;
	st.global.u32 	[%rd4], %r86;
	cvt.u64.u32 	%rd50, %r9;
	cvt.u64.u32 	%rd51, %r114;
	add.s64 	%rd52, %rd51, %rd50;
	shl.b64 	%rd53, %rd52, 2;
	add.s64 	%rd54, %rd2, %rd53;
	ld.global.u32 	%r87, [%rd54+4];
	add.s64 	%rd56, %rd49, %rd68;
	ld.global.u32 	%r88, [%rd56];
	mad.lo.s32 	%r89, %r88, %r87, %r86;
	st.global.u32 	[%rd4], %r89;
	ld.global.u32 	%r90, [%rd54+8];
	add.s64 	%rd57, %rd56, %rd68;
	ld.global.u32 	%r91, [%rd57];
	mad.lo.s32 	%r92, %r91, %r90, %r89;
	st.global.u32 	[%rd4], %r92;
	ld.global.u32 	%r93, [%rd54+12];
	add.s64 	%rd58, %rd57, %rd68;
	ld.global.u32 	%r94, [%rd58];
	mad.lo.s32 	%r111, %r94, %r93, %r92;
	st.global.u32 	[%rd4], %r111;
	add.s32 	%r114, %r114, 4;
$L__BB0_9:
	setp.eq.s32 	%p15, %r3, 0;
	@%p15 bra 	$L__BB0_14;
	setp.eq.s32 	%p16, %r3, 1;
	@%p16 bra 	$L__BB0_12;
	add.s32 	%r95, %r114, %r9;
	mul.wide.u32 	%rd59, %r95, 4;
	add.s64 	%rd60, %rd2, %rd59;
	ld.global.u32 	%r96, [%rd60];
	mad.lo.s32 	%r97, %r114, %r39, %r1;
	mul.wide.s32 	%rd61, %r97, 4;
	add.s64 	%rd62, %rd1, %rd61;
	ld.global.u32 	%r98, [%rd62];
	mad.lo.s32 	%r99, %r98, %r96, %r111;
	st.global.u32 	[%rd4], %r99;
	cvt.u64.u32 	%rd63, %r9;
	cvt.u64.u32 	%rd64, %r114;
	add.s64 	%rd65, %rd64, %rd63;
	shl.b64 	%rd66, %rd65, 2;
	add.s64 	%rd67, %rd2, %rd66;
	ld.global.u32 	%r100, [%rd67+4];
	add.s64 	%rd69, %rd62, %rd68;
	ld.global.u32 	%r101, [%rd69];
	mad.lo.s32 	%r111, %r101, %r100, %r99;
	st.global.u32 	[%rd4], %r111;
	add.s32 	%r114, %r114, 2;
$L__BB0_12:
	setp.eq.s32 	%p17, %r5, 0;
	@%p17 bra 	$L__BB0_14;
	add.s32 	%r102, %r114, %r9;
	mul.wide.u32 	%rd70, %r102, 4;
	add.s64 	%rd71, %rd2, %rd70;
	ld.global.u32 	%r103, [%rd71];
	mad.lo.s32 	%r104, %r114, %r39, %r1;
	mul.wide.s32 	%rd72, %r104, 4;
	add.s64 	%rd73, %rd1, %rd72;
	ld.global.u32 	%r105, [%rd73];
	mad.lo.s32 	%r106, %r105, %r103, %r111;
	st.global.u32 	[%rd4], %r106;
$L__BB0_14:
	add.s32 	%r107, %r107, 1;
	setp.eq.s32 	%p18, %r107, %r37;
	@%p18 bra 	$L__BB0_26;
	bra.uni 	$L__BB0_3;
$L__BB0_15:
	and.b32  	%r27, %r37, 7;
	setp.lt.u32 	%p3, %r37, 8;
	mov.b32 	%r119, 0;
	@%p3 bra 	$L__BB0_18;
	and.b32  	%r119, %r37, 2147483640;
	mov.b32 	%r117, 0;
	mul.wide.s32 	%rd13, %r39, 4;
$L__BB0_17:
	.pragma "nounroll";
	mad.lo.s32 	%r45, %r117, %r39, %r1;
	mul.wide.s32 	%rd11, %r45, 4;
	add.s64 	%rd12, %rd3, %rd11;
	mov.b32 	%r46, 0;
	st.global.u32 	[%rd12], %r46;
	add.s64 	%rd14, %rd12, %rd13;
	st.global.u32 	[%rd14], %r46;
	add.s64 	%rd15, %rd14, %rd13;
	st.global.u32 	[%rd15], %r46;
	add.s64 	%rd16, %rd15, %rd13;
	st.global.u32 	[%rd16], %r46;
	add.s64 	%rd17, %rd16, %rd13;
	st.global.u32 	[%rd17], %r46;
	add.s64 	%rd18, %rd17, %rd13;
	st.global.u32 	[%rd18], %r46;
	add.s64 	%rd19, %rd18, %rd13;
	st.global.u32 	[%rd19], %r46;
	add.s64 	%rd20, %rd19, %rd13;
	st.global.u32 	[%rd20], %r46;
	add.s32 	%r117, %r117, 8;
	setp.ne.s32 	%p4, %r117, %r119;
	@%p4 bra 	$L__BB0_17;
$L__BB0_18:
	setp.eq.s32 	%p5, %r27, 0;
	@%p5 bra 	$L__BB0_26;
	and.b32  	%r32, %r37, 3;
	setp.lt.u32 	%p6, %r27, 4;
	@%p6 bra 	$L__BB0_21;
	mad.lo.s32 	%r47, %r119, %r39, %r1;
	mul.wide.s32 	%rd21, %r47, 4;
	add.s64 	%rd22, %rd3, %rd21;
	mov.b32 	%r48, 0;
	st.global.u32 	[%rd22], %r48;
	mul.wide.s32 	%rd23, %r39, 4;
	add.s64 	%rd24, %rd22, %rd23;
	st.global.u32 	[%rd24], %r48;
	add.s64 	%rd25, %rd24, %rd23;
	st.global.u32 	[%rd25], %r48;
	add.s64 	%rd26, %rd25, %rd23;
	st.global.u32 	[%rd26], %r48;
	add.s32 	%r119, %r119, 4;
$L__BB0_21:
	setp.eq.s32 	%p7, %r32, 0;
	@%p7 bra 	$L__BB0_26;
	setp.eq.s32 	%p8, %r32, 1;
	@%p8 bra 	$L__BB0_24;
	mad.lo.s32 	%r49, %r119, %r39, %r1;
	mul.wide.s32 	%rd27, %r49, 4;
	add.s64 	%rd28, %rd3, %rd27;
	mov.b32 	%r50, 0;
	st.global.u32 	[%rd28], %r50;
	mul.wide.s32 	%rd29, %r39, 4;
	add.s64 	%rd30, %rd28, %rd29;
	st.global.u32 	[%rd30], %r50;
	add.s32 	%r119, %r119, 2;
$L__BB0_24:
	and.b32  	%r51, %r37, 1;
	setp.eq.b32 	%p9, %r51, 1;
	not.pred 	%p10, %p9;
	@%p10 bra 	$L__BB0_26;
	mad.lo.s32 	%r52, %r119, %r39, %r1;
	mul.wide.s32 	%rd31, %r52, 4;
	add.s64 	%rd32, %rd3, %rd31;
	mov.b32 	%r53, 0;
	st.global.u32 	[%rd32], %r53;
$L__BB0_26:
	ret;

}


// ===== COMPILED SASS (sm_100) =====

	.target	sm_100

	.elftype	@"ET_EXEC"


//--------------------- .note.nv.tkinfo           --------------------------
	.section	.note.nv.tkinfo,"",@"SHT_NOTE"
	.sectionflags	@"SHF_NOTE_NV_TKINFO"
	.tkinfo
        /*0018*/ 	.word	0x00000002
        /*0030*/ 	.string	""
        /*0030*/ 	.string	"ptxas"
        /*0030*/ 	.string	"Cuda compilation tools, release 13.0, V13.0.88"
        /*0030*/ 	.string	"Build cuda_13.0.r13.0/compiler.36424714_0"
        /*0030*/ 	.string	"-arch sm_100 -m 64 "



//--------------------- .note.nv.cuinfo           --------------------------
	.section	.note.nv.cuinfo,"",@"SHT_NOTE"
	.sectionflags	@"SHF_NOTE_NV_CUINFO"
        /*0018*/ 	.short	0x0002
        /*001a*/ 	.short	0x0064
        /*001c*/ 	.short	0x0082
	.zero		2


//--------------------- .nv.info                  --------------------------
	.section	.nv.info,"",@"SHT_CUDA_INFO"
	.align	4


	//----- nvinfo : EIATTR_REGCOUNT
	.align		4
        /*0000*/ 	.byte	0x04, 0x2f
        /*0002*/ 	.short	(.L_1 - .L_0)
	.align		4
.L_0:
        /*0004*/ 	.word	index@(_Z3mulPiS_S_iii)
        /*0008*/ 	.word	0x0000001a


	//----- nvinfo : EIATTR_FRAME_SIZE
	.align		4
.L_1:
        /*000c*/ 	.byte	0x04, 0x11
        /*000e*/ 	.short	(.L_3 - .L_2)
	.align		4
.L_2:
        /*0010*/ 	.word	index@(_Z3mulPiS_S_iii)
        /*0014*/ 	.word	0x00000000


	//----- nvinfo : EIATTR_MIN_STACK_SIZE
	.align		4
.L_3:
        /*0018*/ 	.byte	0x04, 0x12
        /*001a*/ 	.short	(.L_5 - .L_4)
	.align		4
.L_4:
        /*001c*/ 	.word	index@(_Z3mulPiS_S_iii)
        /*0020*/ 	.word	0x00000000
.L_5:


//--------------------- .nv.compat                --------------------------
	.section	.nv.compat,"",@"SHT_CUDA_COMPAT_INFO"
	.align	4
        /*0000*/ 	.byte	0x02, 0x09, 0x00, 0x00, 0x02, 0x02, 0x01, 0x00, 0x02, 0x05, 0x05, 0x00, 0x03, 0x07, 0x01, 0x01
        /*0010*/ 	.byte	0x02, 0x03, 0x00, 0x00, 0x02, 0x06, 0x01, 0x00, 0x04, 0x0b, 0x08, 0x00, 0x09, 0x00, 0x00, 0x00
        /*0020*/ 	.byte	0x00, 0x00, 0x00, 0x00


//--------------------- .nv.info._Z3mulPiS_S_iii  --------------------------
	.section	.nv.info._Z3mulPiS_S_iii,"",@"SHT_CUDA_INFO"
	.sectionflags	@""
	.align	4


	//----- nvinfo : EIATTR_CUDA_API_VERSION
	.align		4
        /*0000*/ 	.byte	0x04, 0x37
        /*0002*/ 	.short	(.L_7 - .L_6)
.L_6:
        /*0004*/ 	.word	0x00000082


	//----- nvinfo : EIATTR_KPARAM_INFO
	.align		4
.L_7:
        /*0008*/ 	.byte	0x04, 0x17
        /*000a*/ 	.short	(.L_9 - .L_8)
.L_8:
        /*000c*/ 	.word	0x00000000
        /*0010*/ 	.short	0x0005
        /*0012*/ 	.short	0x0020
        /*0014*/ 	.byte	0x00, 0xf0, 0x11, 0x00


	//----- nvinfo : EIATTR_KPARAM_INFO
	.align		4
.L_9:
        /*0018*/ 	.byte	0x04, 0x17
        /*001a*/ 	.short	(.L_11 - .L_10)
.L_10:
        /*001c*/ 	.word	0x00000000
        /*0020*/ 	.short	0x0004
        /*0022*/ 	.short	0x001c
        /*0024*/ 	.byte	0x00, 0xf0, 0x11, 0x00


	//----- nvinfo : EIATTR_KPARAM_INFO
	.align		4
.L_11:
        /*0028*/ 	.byte	0x04, 0x17
        /*002a*/ 	.short	(.L_13 - .L_12)
.L_12:
        /*002c*/ 	.word	0x00000000
        /*0030*/ 	.short	0x0003
        /*0032*/ 	.short	0x0018
        /*0034*/ 	.byte	0x00, 0xf0, 0x11, 0x00


	//----- nvinfo : EIATTR_KPARAM_INFO
	.align		4
.L_13:
        /*0038*/ 	.byte	0x04, 0x17
        /*003a*/ 	.short	(.L_15 - .L_14)
.L_14:
        /*003c*/ 	.word	0x00000000
        /*0040*/ 	.short	0x0002
        /*0042*/ 	.short	0x0010
        /*0044*/ 	.byte	0x00, 0xf5, 0x21, 0x00


	//----- nvinfo : EIATTR_KPARAM_INFO
	.align		4
.L_15:
        /*0048*/ 	.byte	0x04, 0x17
        /*004a*/ 	.short	(.L_17 - .L_16)
.L_16:
        /*004c*/ 	.word	0x00000000
        /*0050*/ 	.short	0x0001
        /*0052*/ 	.short	0x0008
        /*0054*/ 	.byte	0x00, 0xf5, 0x21, 0x00


	//----- nvinfo : EIATTR_KPARAM_INFO
	.align		4
.L_17:
        /*0058*/ 	.byte	0x04, 0x17
        /*005a*/ 	.short	(.L_19 - .L_18)
.L_18:
        /*005c*/ 	.word	0x00000000
        /*0060*/ 	.short	0x0000
        /*0062*/ 	.short	0x0000
        /*0064*/ 	.byte	0x00, 0xf5, 0x21, 0x00


	//----- nvinfo : EIATTR_SPARSE_MMA_MASK
	.align		4
.L_19:
        /*0068*/ 	.byte	0x03, 0x50
        /*006a*/ 	.short	0x0000


	//----- nvinfo : EIATTR_MAXREG_COUNT
	.align		4
        /*006c*/ 	.byte	0x03, 0x1b
        /*006e*/ 	.short	0x00ff


	//----- nvinfo : EIATTR_MERCURY_ISA_VERSION
	.align		4
        /*0070*/ 	.byte	0x03, 0x5f
        /*0072*/ 	.short	0x0101


	//----- nvinfo : EIATTR_VRC_CTA_INIT_COUNT
	.align		4
        /*0074*/ 	.byte	0x02, 0x4a
	.zero		1
	.zero		1


	//----- nvinfo : EIATTR_EXIT_INSTR_OFFSETS
	.align		4
        /*0078*/ 	.byte	0x04, 0x1c
        /*007a*/ 	.short	(.L_21 - .L_20)


	//   ....[0]....
.L_20:
        /*007c*/ 	.word	0x00000060


	//   ....[1]....
        /*0080*/ 	.word	0x00000a20


	//   ....[2]....
        /*0084*/ 	.word	0x00000c10


	//   ....[3]....
        /*0088*/ 	.word	0x00000d20


	//   ....[4]....
        /*008c*/ 	.word	0x00000df0


	//   ....[5]....
        /*0090*/ 	.word	0x00000e50


	//----- nvinfo : EIATTR_CBANK_PARAM_SIZE
	.align		4
.L_21:
        /*0094*/ 	.byte	0x03, 0x19
        /*0096*/ 	.short	0x0024


	//----- nvinfo : EIATTR_PARAM_CBANK
	.align		4
        /*0098*/ 	.byte	0x04, 0x0a
        /*009a*/ 	.short	(.L_23 - .L_22)
	.align		4
.L_22:
        /*009c*/ 	.word	index@(.nv.constant0._Z3mulPiS_S_iii)
        /*00a0*/ 	.short	0x0380
        /*00a2*/ 	.short	0x0024


	//----- nvinfo : EIATTR_SW_WAR
	.align		4
.L_23:
        /*00a4*/ 	.byte	0x04, 0x36
        /*00a6*/ 	.short	(.L_25 - .L_24)
.L_24:
        /*00a8*/ 	.word	0x00000008
.L_25:


//--------------------- .nv.callgraph             --------------------------
	.section	.nv.callgraph,"",@"SHT_CUDA_CALLGRAPH"
	.align	4
	.sectionentsize	8
	.align		4
        /*0000*/ 	.word	0x00000000
	.align		4
        /*0004*/ 	.word	0xffffffff
	.align		4
        /*0008*/ 	.word	0x00000000
	.align		4
        /*000c*/ 	.word	0xfffffffe
	.align		4
        /*0010*/ 	.word	0x00000000
	.align		4
        /*0014*/ 	.word	0xfffffffd
	.align		4
        /*0018*/ 	.word	0x00000000
	.align		4
        /*001c*/ 	.word	0xfffffffc


//--------------------- .text._Z3mulPiS_S_iii     --------------------------
	.section	.text._Z3mulPiS_S_iii,"ax",@progbits
	.align	128
        .global         _Z3mulPiS_S_iii
        .type           _Z3mulPiS_S_iii,@function
        .size           _Z3mulPiS_S_iii,(.L_x_12 - _Z3mulPiS_S_iii)
        .other          _Z3mulPiS_S_iii,@"STO_CUDA_ENTRY STV_DEFAULT"
_Z3mulPiS_S_iii:
.text._Z3mulPiS_S_iii:
[----:B------:R-:W-:Y:S08]  /*0000*/  LDC R1, c[0x0][0x37c] ;  /* 0x0000df00ff017b82 */ /* 0x000ff00000000800 */
[----:B------:R-:W0:Y:S01]  /*0010*/  LDC R2, c[0x0][0x398] ;  /* 0x0000e600ff027b82 */ /* 0x000e220000000800 */
[----:B------:R-:W1:Y:S07]  /*0020*/  S2R R3, SR_TID.X ;  /* 0x0000000000037919 */ /* 0x000e6e0000002100 */
[----:B------:R-:W2:Y:S08]  /*0030*/  LDC R0, c[0x0][0x360] ;  /* 0x0000d800ff007b82 */ /* 0x000eb00000000800 */
[----:B------:R-:W3:Y:S01]  /*0040*/  S2UR UR4, SR_CTAID.X ;  /* 0x00000000000479c3 */ /* 0x000ee20000002500 */
[----:B0-----:R-:W-:-:S13]  /*0050*/  ISETP.GE.AND P0, PT, R2, 0x1, PT ;  /* 0x000000010200780c */ /* 0x001fda0003f06270 */
[----:B-123--:R-:W-:Y:S05]  /*0060*/  @!P0 EXIT ;  /* 0x000000000000894d */ /* 0x00efea0003800000 */
[----:B------:R-:W0:Y:S01]  /*0070*/  LDCU UR5, c[0x0][0x39c] ;  /* 0x00007380ff0577ac */ /* 0x000e220008000800 */
[----:B------:R-:W-:Y:S01]  /*0080*/  IMAD R0, R0, UR4, R3 ;  /* 0x0000000400007c24 */ /* 0x000fe2000f8e0203 */
[----:B------:R-:W1:Y:S01]  /*0090*/  LDCU.64 UR12, c[0x0][0x358] ;  /* 0x00006b00ff0c77ac */ /* 0x000e620008000a00 */
[----:B0-----:R-:W-:-:S09]  /*00a0*/  UISETP.GE.AND UP0, UPT, UR5, 0x1, UPT ;  /* 0x000000010500788c */ /* 0x001fd2000bf06270 */
[----:B-1----:R-:W-:Y:S05]  /*00b0*/  BRA.U !UP0, `(.L_x_0) ;  /* 0x0000000908607547 */ /* 0x002fea000b800000 */
[----:B------:R-:W-:Y:S02]  /*00c0*/  ULOP3.LUT UR10, UR5, 0x7ffffff8, URZ, 0xc0, !UPT ;  /* 0x7ffffff8050a7892 */ /* 0x000fe4000f8ec0ff */
[----:B------:R-:W-:Y:S02]  /*00d0*/  ULOP3.LUT UR9, UR5, 0x7, URZ, 0xc0, !UPT ;  /* 0x0000000705097892 */ /* 0x000fe4000f8ec0ff */
[----:B------:R-:W-:Y:S02]  /*00e0*/  ULOP3.LUT UR5, UR5, 0x3, URZ, 0xc0, !UPT ;  /* 0x0000000305057892 */ /* 0x000fe4000f8ec0ff */
[----:B------:R-:W-:Y:S01]  /*00f0*/  UIADD3 UR8, UPT, UPT, -UR10, URZ, URZ ;  /* 0x000000ff0a087290 */ /* 0x000fe2000fffe1ff */
[----:B------:R-:W-:-:S11]  /*0100*/  UMOV UR4, URZ ;  /* 0x000000ff00047c82 */ /* 0x000fd60008000000 */
.L_x_6:
[----:B------:R-:W0:Y:S01]  /*0110*/  LDC R5, c[0x0][0x3a0] ;  /* 0x0000e800ff057b82 */ /* 0x000e220000000800 */
[----:B------:R-:W1:Y:S01]  /*0120*/  LDCU UR15, c[0x0][0x39c] ;  /* 0x00007380ff0f77ac */ /* 0x000e620008000800 */
[----:B------:R-:W-:-:S06]  /*0130*/  MOV R4, RZ ;  /* 0x000000ff00047202 */ /* 0x000fcc0000000f00 */
[----:B------:R-:W2:Y:S01]  /*0140*/  LDC.64 R2, c[0x0][0x390] ;  /* 0x0000e400ff027b82 */ /* 0x000ea20000000a00 */
[----:B-1----:R-:W-:Y:S02]  /*0150*/  UISETP.GE.U32.AND UP0, UPT, UR15, 0x8, UPT ;  /* 0x000000080f00788c */ /* 0x002fe4000bf06070 */
[----:B------:R-:W-:Y:S02]  /*0160*/  UIMAD UR14, UR4, UR15, URZ ;  /* 0x0000000f040e72a4 */ /* 0x000fe4000f8e02ff */
[----:B0-----:R-:W-:-:S04]  /*0170*/  IMAD R7, R5, UR4, R0 ;  /* 0x0000000405077c24 */ /* 0x001fc8000f8e0200 */
[----:B--2---:R-:W-:-:S04]  /*0180*/  IMAD.WIDE R2, R7, 0x4, R2 ;  /* 0x0000000407027825 */ /* 0x004fc800078e0202 */
[----:B------:R-:W-:Y:S01]  /*0190*/  HFMA2 R7, -RZ, RZ, 0, 0 ;  /* 0x00000000ff077431 */ /* 0x000fe200000001ff */
[----:B------:R0:W-:Y:S01]  /*01a0*/  STG.E desc[UR12][R2.64], RZ ;  /* 0x000000ff02007986 */ /* 0x0001e2000c10190c */
[----:B------:R-:W-:Y:S05]  /*01b0*/  BRA.U !UP0, `(.L_x_1) ;  /* 0x0000000108e87547 */ /* 0x000fea000b800000 */
[----:B------:R-:W1:Y:S01]  /*01c0*/  LDCU.64 UR6, c[0x0][0x380] ;  /* 0x00007000ff0677ac */ /* 0x000e620008000a00 */
[----:B------:R-:W-:Y:S02]  /*01d0*/  MOV R7, RZ ;  /* 0x000000ff00077202 */ /* 0x000fe40000000f00 */
[----:B------:R-:W-:Y:S01]  /*01e0*/  MOV R4, R0 ;  /* 0x0000000000047202 */ /* 0x000fe20000000f00 */
[----:B-1----:R-:W-:-:S04]  /*01f0*/  UIMAD.WIDE.U32 UR6, UR14, 0x4, UR6 ;  /* 0x000000040e0678a5 */ /* 0x002fc8000f8e0006 */
[----:B------:R-:W-:-:S04]  /*0200*/  UIADD3 UR11, UP0, UPT, UR6, 0x10, URZ ;  /* 0x00000010060b7890 */ /* 0x000fc8000ff1e0ff */
[----:B------:R-:W-:Y:S02]  /*0210*/  UIADD3.X UR6, UPT, UPT, URZ, UR7, URZ, UP0, !UPT ;  /* 0x00000007ff067290 */ /* 0x000fe400087fe4ff */
[----:B------:R-:W-:-:S04]  /*0220*/  MOV R6, UR11 ;  /* 0x0000000b00067c02 */ /* 0x000fc80008000f00 */
[----:B------:R-:W-:Y:S01]  /*0230*/  MOV R9, UR6 ;  /* 0x0000000600097c02 */ /* 0x000fe20008000f00 */
[----:B------:R-:W-:-:S06]  /*0240*/  UMOV UR6, UR8 ;  /* 0x0000000800067c82 */ /* 0x000fcc0008000000 */
.L_x_2:
[----:B------:R-:W1:Y:S01]  /*0250*/  LDC.64 R10, c[0x0][0x388] ;  /* 0x0000e200ff0a7b82 */ /* 0x000e620000000a00 */
[----:B------:R-:W-:-:S05]  /*0260*/  MOV R8, R6 ;  /* 0x0000000600087202 */ /* 0x000fca0000000f00 */
[----:B--2---:R-:W2:Y:S01]  /*0270*/  LDG.E R6, desc[UR12][R8.64+-0x10] ;  /* 0xfffff00c08067981 */ /* 0x004ea2000c1e1900 */
[----:B-1----:R-:W-:-:S05]  /*0280*/  IMAD.WIDE R10, R4, 0x4, R10 ;  /* 0x00000004040a7825 */ /* 0x002fca00078e020a */
[----:B------:R-:W2:Y:S02]  /*0290*/  LDG.E R12, desc[UR12][R10.64] ;  /* 0x0000000c0a0c7981 */ /* 0x000ea4000c1e1900 */
[----:B--2---:R-:W-:Y:S02]  /*02a0*/  IMAD R15, R6, R12, R7 ;  /* 0x0000000c060f7224 */ /* 0x004fe400078e0207 */
[----:B------:R-:W-:-:S03]  /*02b0*/  IMAD.WIDE R6, R5, 0x4, R10 ;  /* 0x0000000405067825 */ /* 0x000fc600078e020a */
[----:B------:R1:W-:Y:S04]  /*02c0*/  STG.E desc[UR12][R2.64], R15 ;  /* 0x0000000f02007986 */ /* 0x0003e8000c10190c */
[----:B------:R-:W2:Y:S04]  /*02d0*/  LDG.E R12, desc[UR12][R8.64+-0xc] ;  /* 0xfffff40c080c7981 */ /* 0x000ea8000c1e1900 */
[----:B------:R-:W2:Y:S02]  /*02e0*/  LDG.E R13, desc[UR12][R6.64] ;  /* 0x0000000c060d7981 */ /* 0x000ea4000c1e1900 */
[----:B--2---:R-:W-:-:S02]  /*02f0*/  IMAD R17, R12, R13, R15 ;  /* 0x0000000d0c117224 */ /* 0x004fc400078e020f */
[----:B------:R-:W-:-:S03]  /*0300*/  IMAD.WIDE R12, R5, 0x4, R6 ;  /* 0x00000004050c7825 */ /* 0x000fc600078e0206 */
[----:B------:R2:W-:Y:S04]  /*0310*/  STG.E desc[UR12][R2.64], R17 ;  /* 0x0000001102007986 */ /* 0x0005e8000c10190c */
[----:B------:R-:W3:Y:S04]  /*0320*/  LDG.E R14, desc[UR12][R8.64+-0x8] ;  /* 0xfffff80c080e7981 */ /* 0x000ee8000c1e1900 */
[----:B------:R-:W3:Y:S01]  /*0330*/  LDG.E R16, desc[UR12][R12.64] ;  /* 0x0000000c0c107981 */ /* 0x000ee2000c1e1900 */
[----:B------:R-:W-:-:S04]  /*0340*/  IMAD.WIDE R10, R5, 0x4, R12 ;  /* 0x00000004050a7825 */ /* 0x000fc800078e020c */
[----:B---3--:R-:W-:-:S05]  /*0350*/  IMAD R19, R14, R16, R17 ;  /* 0x000000100e137224 */ /* 0x008fca00078e0211 */
[----:B------:R3:W-:Y:S04]  /*0360*/  STG.E desc[UR12][R2.64], R19 ;  /* 0x0000001302007986 */ /* 0x0007e8000c10190c */
[----:B------:R-:W4:Y:S04]  /*0370*/  LDG.E R14, desc[UR12][R8.64+-0x4] ;  /* 0xfffffc0c080e7981 */ /* 0x000f28000c1e1900 */
[----:B-1----:R-:W4:Y:S01]  /*0380*/  LDG.E R15, desc[UR12][R10.64] ;  /* 0x0000000c0a0f7981 */ /* 0x002f22000c1e1900 */
[----:B------:R-:W-:-:S04]  /*0390*/  IMAD.WIDE R6, R5, 0x4, R10 ;  /* 0x0000000405067825 */ /* 0x000fc800078e020a */
[----:B----4-:R-:W-:-:S05]  /*03a0*/  IMAD R15, R14, R15, R19 ;  /* 0x0000000f0e0f7224 */ /* 0x010fca00078e0213 */
[----:B------:R1:W-:Y:S04]  /*03b0*/  STG.E desc[UR12][R2.64], R15 ;  /* 0x0000000f02007986 */ /* 0x0003e8000c10190c */
[----:B------:R-:W2:Y:S04]  /*03c0*/  LDG.E R14, desc[UR12][R8.64] ;  /* 0x0000000c080e7981 */ /* 0x000ea8000c1e1900 */
[----:B------:R-:W2:Y:S01]  /*03d0*/  LDG.E R16, desc[UR12][R6.64] ;  /* 0x0000000c06107981 */ /* 0x000ea2000c1e1900 */
[----:B------:R-:W-:-:S04]  /*03e0*/  IMAD.WIDE R12, R5, 0x4, R6 ;  /* 0x00000004050c7825 */ /* 0x000fc800078e0206 */
[----:B--2---:R-:W-:-:S05]  /*03f0*/  IMAD R17, R14, R16, R15 ;  /* 0x000000100e117224 */ /* 0x004fca00078e020f */
[----:B------:R2:W-:Y:S04]  /*0400*/  STG.E desc[UR12][R2.64], R17 ;  /* 0x0000001102007986 */ /* 0x0005e8000c10190c */
[----:B------:R-:W3:Y:S04]  /*0410*/  LDG.E R14, desc[UR12][R8.64+0x4] ;  /* 0x0000040c080e7981 */ /* 0x000ee8000c1e1900 */
[----:B------:R-:W3:Y:S01]  /*0420*/  LDG.E R16, desc[UR12][R12.64] ;  /* 0x0000000c0c107981 */ /* 0x000ee2000c1e1900 */
[----:B------:R-:W-:-:S04]  /*0430*/  IMAD.WIDE R10, R5, 0x4, R12 ;  /* 0x00000004050a7825 */ /* 0x000fc800078e020c */
[----:B---3--:R-:W-:-:S05]  /*0440*/  IMAD R19, R14, R16, R17 ;  /* 0x000000100e137224 */ /* 0x008fca00078e0211 */
[----:B------:R2:W-:Y:S04]  /*0450*/  STG.E desc[UR12][R2.64], R19 ;  /* 0x0000001302007986 */ /* 0x0005e8000c10190c */
[----:B------:R-:W3:Y:S04]  /*0460*/  LDG.E R14, desc[UR12][R8.64+0x8] ;  /* 0x0000080c080e7981 */ /* 0x000ee8000c1e1900 */
[----:B-1----:R-:W3:Y:S02]  /*0470*/  LDG.E R15, desc[UR12][R10.64] ;  /* 0x0000000c0a0f7981 */ /* 0x002ee4000c1e1900 */
[----:B---3--:R-:W-:-:S02]  /*0480*/  IMAD R21, R14, R15, R19 ;  /* 0x0000000f0e157224 */ /* 0x008fc400078e0213 */
[----:B------:R-:W-:-:S03]  /*0490*/  IMAD.WIDE R14, R5, 0x4, R10 ;  /* 0x00000004050e7825 */ /* 0x000fc600078e020a */
[----:B------:R2:W-:Y:S04]  /*04a0*/  STG.E desc[UR12][R2.64], R21 ;  /* 0x0000001502007986 */ /* 0x0005e8000c10190c */
[----:B------:R-:W3:Y:S04]  /*04b0*/  LDG.E R14, desc[UR12][R14.64] ;  /* 0x0000000c0e0e7981 */ /* 0x000ee8000c1e1900 */
[----:B------:R-:W3:Y:S01]  /*04c0*/  LDG.E R6, desc[UR12][R8.64+0xc] ;  /* 0x00000c0c08067981 */ /* 0x000ee2000c1e1900 */
[----:B------:R-:W-:-:S04]  /*04d0*/  UIADD3 UR6, UPT, UPT, UR6, 0x8, URZ ;  /* 0x0000000806067890 */ /* 0x000fc8000fffe0ff */
[----:B------:R-:W-:Y:S01]  /*04e0*/  UISETP.NE.AND UP0, UPT, UR6, URZ, UPT ;  /* 0x000000ff0600728c */ /* 0x000fe2000bf05270 */
[----:B------:R-:W-:Y:S01]  /*04f0*/  LEA R4, R5, R4, 0x3 ;  /* 0x0000000405047211 */ /* 0x000fe200078e18ff */
[----:B---3--:R-:W-:-:S05]  /*0500*/  IMAD R7, R6, R14, R21 ;  /* 0x0000000e06077224 */ /* 0x008fca00078e0215 */
[----:B------:R2:W-:Y:S01]  /*0510*/  STG.E desc[UR12][R2.64], R7 ;  /* 0x0000000702007986 */ /* 0x0005e2000c10190c */
[----:B------:R-:W-:-:S04]  /*0520*/  IADD3 R6, P0, PT, R8, 0x20, RZ ;  /* 0x0000002008067810 */ /* 0x000fc80007f1e0ff */
[----:B------:R-:W-:Y:S01]  /*0530*/  IADD3.X R9, PT, PT, RZ, R9, RZ, P0, !PT ;  /* 0x00000009ff097210 */ /* 0x000fe200007fe4ff */
[----:B------:R-:W-:Y:S08]  /*0540*/  BRA.U UP0, `(.L_x_2) ;  /* 0xfffffffd00407547 */ /* 0x000ff0000b83ffff */
[----:B------:R-:W-:-:S07]  /*0550*/  MOV R4, UR10 ;  /* 0x0000000a00047c02 */ /* 0x000fce0008000f00 */
.L_x_1:
[----:B------:R-:W-:-:S09]  /*0560*/  UISETP.NE.AND UP0, UPT, UR9, URZ, UPT ;  /* 0x000000ff0900728c */ /* 0x000fd2000bf05270 */
[----:B------:R-:W-:Y:S05]  /*0570*/  BRA.U !UP0, `(.L_x_3) ;  /* 0x00000005081c7547 */ /* 0x000fea000b800000 */
[----:B------:R-:W-:Y:S02]  /*0580*/  UIADD3 UR6, UPT, UPT, UR9, -0x1, URZ ;  /* 0xffffffff09067890 */ /* 0x000fe4000fffe0ff */
[----:B------:R-:W-:Y:S02]  /*0590*/  UISETP.NE.AND UP1, UPT, UR5, URZ, UPT ;  /* 0x000000ff0500728c */ /* 0x000fe4000bf25270 */
[----:B------:R-:W-:-:S09]  /*05a0*/  UISETP.GE.U32.AND UP0, UPT, UR6, 0x3, UPT ;  /* 0x000000030600788c */ /* 0x000fd2000bf06070 */
[----:B------:R-:W-:Y:S05]  /*05b0*/  BRA.U !UP0, `(.L_x_4) ;  /* 0x00000001087c7547 */ /* 0x000fea000b800000 */
[----:B------:R-:W1:Y:S01]  /*05c0*/  LDC.64 R10, c[0x0][0x380] ;  /* 0x0000e000ff0a7b82 */ /* 0x000e620000000a00 */
[C---:B------:R-:W-:Y:S01]  /*05d0*/  IADD3 R9, PT, PT, R4.reuse, UR14, RZ ;  /* 0x0000000e04097c10 */ /* 0x040fe2000fffe0ff */
[----:B------:R-:W-:-:S06]  /*05e0*/  IMAD R15, R4, R5, R0 ;  /* 0x00000005040f7224 */ /* 0x000fcc00078e0200 */
[----:B------:R-:W3:Y:S08]  /*05f0*/  LDC.64 R12, c[0x0][0x388] ;  /* 0x0000e200ff0c7b82 */ /* 0x000ef00000000a00 */
[----:B--2---:R-:W2:Y:S01]  /*0600*/  LDC.64 R16, c[0x0][0x380] ;  /* 0x0000e000ff107b82 */ /* 0x004ea20000000a00 */
[----:B-1----:R-:W-:-:S06]  /*0610*/  IMAD.WIDE.U32 R10, R9, 0x4, R10 ;  /* 0x00000004090a7825 */ /* 0x002fcc00078e000a */
[----:B------:R-:W4:Y:S01]  /*0620*/  LDG.E R10, desc[UR12][R10.64] ;  /* 0x0000000c0a0a7981 */ /* 0x000f22000c1e1900 */
[----:B---3--:R-:W-:-:S05]  /*0630*/  IMAD.WIDE R12, R15, 0x4, R12 ;  /* 0x000000040f0c7825 */ /* 0x008fca00078e020c */
[----:B------:R-:W4:Y:S01]  /*0640*/  LDG.E R6, desc[UR12][R12.64] ;  /* 0x0000000c0c067981 */ /* 0x000f22000c1e1900 */
[----:B------:R-:W-:-:S04]  /*0650*/  IADD3 R9, P0, PT, R4, UR14, RZ ;  /* 0x0000000e04097c10 */ /* 0x000fc8000ff1e0ff */
[----:B------:R-:W-:Y:S02]  /*0660*/  IADD3.X R14, PT, PT, RZ, RZ, RZ, P0, !PT ;  /* 0x000000ffff0e7210 */ /* 0x000fe400007fe4ff */
[----:B--2---:R-:W-:-:S04]  /*0670*/  LEA R8, P0, R9, R16, 0x2 ;  /* 0x0000001009087211 */ /* 0x004fc800078010ff */
[----:B------:R-:W-:Y:S01]  /*0680*/  LEA.HI.X R9, R9, R17, R14, 0x2, P0 ;  /* 0x0000001109097211 */ /* 0x000fe200000f140e */
[----:B----4-:R-:W-:Y:S02]  /*0690*/  IMAD R15, R10, R6, R7 ;  /* 0x000000060a0f7224 */ /* 0x010fe400078e0207 */
[----:B------:R-:W-:-:S03]  /*06a0*/  IMAD.WIDE R6, R5, 0x4, R12 ;  /* 0x0000000405067825 */ /* 0x000fc600078e020c */
[----:B------:R1:W-:Y:S04]  /*06b0*/  STG.E desc[UR12][R2.64], R15 ;  /* 0x0000000f02007986 */ /* 0x0003e8000c10190c */
[----:B------:R-:W2:Y:S04]  /*06c0*/  LDG.E R14, desc[UR12][R6.64] ;  /* 0x0000000c060e7981 */ /* 0x000ea8000c1e1900 */
[----:B------:R-:W2:Y:S02]  /*06d0*/  LDG.E R10, desc[UR12][R8.64+0x4] ;  /* 0x0000040c080a7981 */ /* 0x000ea4000c1e1900 */
[----:B--2---:R-:W-:-:S02]  /*06e0*/  IMAD R17, R10, R14, R15 ;  /* 0x0000000e0a117224 */ /* 0x004fc400078e020f */
        /* <DEDUP_REMOVED lines=8> */
[----:B------:R-:W2:Y:S01]  /*0770*/  LDG.E R12, desc[UR12][R12.64] ;  /* 0x0000000c0c0c7981 */ /* 0x000ea2000c1e1900 */
[----:B------:R-:W-:Y:S01]  /*0780*/  IADD3 R4, PT, PT, R4, 0x4, RZ ;  /* 0x0000000404047810 */ /* 0x000fe20007ffe0ff */
[----:B--2---:R-:W-:-:S05]  /*0790*/  IMAD R7, R14, R12, R19 ;  /* 0x0000000c0e077224 */ /* 0x004fca00078e0213 */
[----:B------:R1:W-:Y:S02]  /*07a0*/  STG.E desc[UR12][R2.64], R7 ;  /* 0x0000000702007986 */ /* 0x0003e4000c10190c */
.L_x_4:
[----:B------:R-:W-:Y:S05]  /*07b0*/  BRA.U !UP1, `(.L_x_3) ;  /* 0x00000001098c7547 */ /* 0x000fea000b800000 */
[----:B------:R-:W-:Y:S02]  /*07c0*/  UISETP.NE.AND UP0, UPT, UR5, 0x1, UPT ;  /* 0x000000010500788c */ /* 0x000fe4000bf05270 */
[----:B------:R-:W-:-:S07]  /*07d0*/  ULOP3.LUT UP1, URZ, UR15, 0x1, URZ, 0xc0, !UPT ;  /* 0x000000010fff7892 */ /* 0x000fce000f82c0ff */
[----:B------:R-:W-:Y:S05]  /*07e0*/  BRA.U !UP0, `(.L_x_5) ;  /* 0x0000000108547547 */ /* 0x000fea000b800000 */
[----:B------:R-:W3:Y:S01]  /*07f0*/  LDC.64 R8, c[0x0][0x380] ;  /* 0x0000e000ff087b82 */ /* 0x000ee20000000a00 */
[C---:B------:R-:W-:Y:S01]  /*0800*/  IADD3 R13, PT, PT, R4.reuse, UR14, RZ ;  /* 0x0000000e040d7c10 */ /* 0x040fe2000fffe0ff */
[----:B-1----:R-:W-:-:S06]  /*0810*/  IMAD R15, R4, R5, R0 ;  /* 0x00000005040f7224 */ /* 0x002fcc00078e0200 */
[----:B------:R-:W1:Y:S08]  /*0820*/  LDC.64 R10, c[0x0][0x388] ;  /* 0x0000e200ff0a7b82 */ /* 0x000e700000000a00 */
[----:B--2---:R-:W2:Y:S01]  /*0830*/  LDC.64 R16, c[0x0][0x380] ;  /* 0x0000e000ff107b82 */ /* 0x004ea20000000a00 */
[----:B---3--:R-:W-:-:S06]  /*0840*/  IMAD.WIDE.U32 R8, R13, 0x4, R8 ;  /* 0x000000040d087825 */ /* 0x008fcc00078e0008 */
[----:B------:R-:W3:Y:S01]  /*0850*/  LDG.E R8, desc[UR12][R8.64] ;  /* 0x0000000c08087981 */ /* 0x000ee2000c1e1900 */
[----:B-1----:R-:W-:-:S05]  /*0860*/  IMAD.WIDE R10, R15, 0x4, R10 ;  /* 0x000000040f0a7825 */ /* 0x002fca00078e020a */
[----:B------:R-:W3:Y:S01]  /*0870*/  LDG.E R6, desc[UR12][R10.64] ;  /* 0x0000000c0a067981 */ /* 0x000ee2000c1e1900 */
[----:B------:R-:W-:-:S04]  /*0880*/  IADD3 R13, P0, PT, R4, UR14, RZ ;  /* 0x0000000e040d7c10 */ /* 0x000fc8000ff1e0ff */
[----:B------:R-:W-:Y:S02]  /*0890*/  IADD3.X R14, PT, PT, RZ, RZ, RZ, P0, !PT ;  /* 0x000000ffff0e7210 */ /* 0x000fe400007fe4ff */
[----:B--2---:R-:W-:-:S04]  /*08a0*/  LEA R12, P0, R13, R16, 0x2 ;  /* 0x000000100d0c7211 */ /* 0x004fc800078010ff */
[----:B------:R-:W-:Y:S01]  /*08b0*/  LEA.HI.X R13, R13, R17, R14, 0x2, P0 ;  /* 0x000000110d0d7211 */ /* 0x000fe200000f140e */
[----:B------:R-:W-:-:S04]  /*08c0*/  IMAD.WIDE R14, R5, 0x4, R10 ;  /* 0x00000004050e7825 */ /* 0x000fc800078e020a */
[----:B---3--:R-:W-:-:S05]  /*08d0*/  IMAD R17, R8, R6, R7 ;  /* 0x0000000608117224 */ /* 0x008fca00078e0207 */
[----:B------:R3:W-:Y:S04]  /*08e0*/  STG.E desc[UR12][R2.64], R17 ;  /* 0x0000001102007986 */ /* 0x0007e8000c10190c */
[----:B------:R-:W2:Y:S04]  /*08f0*/  LDG.E R12, desc[UR12][R12.64+0x4] ;  /* 0x0000040c0c0c7981 */ /* 0x000ea8000c1e1900 */
[----:B------:R-:W2:Y:S01]  /*0900*/  LDG.E R14, desc[UR12][R14.64] ;  /* 0x0000000c0e0e7981 */ /* 0x000ea2000c1e1900 */
[----:B------:R-:W-:Y:S01]  /*0910*/  IADD3 R4, PT, PT, R4, 0x2, RZ ;  /* 0x0000000204047810 */ /* 0x000fe20007ffe0ff */
[----:B--2---:R-:W-:-:S05]  /*0920*/  IMAD R7, R12, R14, R17 ;  /* 0x0000000e0c077224 */ /* 0x004fca00078e0211 */
[----:B------:R3:W-:Y:S02]  /*0930*/  STG.E desc[UR12][R2.64], R7 ;  /* 0x0000000702007986 */ /* 0x0007e4000c10190c */
.L_x_5:
[----:B------:R-:W-:Y:S05]  /*0940*/  BRA.U !UP1, `(.L_x_3) ;  /* 0x0000000109287547 */ /* 0x000fea000b800000 */
[----:B------:R-:W4:Y:S01]  /*0950*/  LDC.64 R8, c[0x0][0x380] ;  /* 0x0000e000ff087b82 */ /* 0x000f220000000a00 */
[C---:B------:R-:W-:Y:S01]  /*0960*/  IADD3 R13, PT, PT, R4.reuse, UR14, RZ ;  /* 0x0000000e040d7c10 */ /* 0x040fe2000fffe0ff */
[----:B-1----:R-:W-:-:S06]  /*0970*/  IMAD R15, R4, R5, R0 ;  /* 0x00000005040f7224 */ /* 0x002fcc00078e0200 */
[----:B------:R-:W1:Y:S01]  /*0980*/  LDC.64 R10, c[0x0][0x388] ;  /* 0x0000e200ff0a7b82 */ /* 0x000e620000000a00 */
[----:B----4-:R-:W-:-:S06]  /*0990*/  IMAD.WIDE.U32 R4, R13, 0x4, R8 ;  /* 0x000000040d047825 */ /* 0x010fcc00078e0008 */
[----:B------:R-:W2:Y:S01]  /*09a0*/  LDG.E R4, desc[UR12][R4.64] ;  /* 0x0000000c04047981 */ /* 0x000ea2000c1e1900 */
[----:B-1----:R-:W-:-:S06]  /*09b0*/  IMAD.WIDE R8, R15, 0x4, R10 ;  /* 0x000000040f087825 */ /* 0x002fcc00078e020a */
[----:B------:R-:W2:Y:S02]  /*09c0*/  LDG.E R8, desc[UR12][R8.64] ;  /* 0x0000000c08087981 */ /* 0x000ea4000c1e1900 */
[----:B--23--:R-:W-:-:S05]  /*09d0*/  IMAD R7, R4, R8, R7 ;  /* 0x0000000804077224 */ /* 0x00cfca00078e0207 */
[----:B------:R4:W-:Y:S02]  /*09e0*/  STG.E desc[UR12][R2.64], R7 ;  /* 0x0000000702007986 */ /* 0x0009e4000c10190c */
.L_x_3:
[----:B01234-:R-:W0:Y:S01]  /*09f0*/  LDC R2, c[0x0][0x398] ;  /* 0x0000e600ff027b82 */ /* 0x01fe220000000800 */
[----:B------:R-:W-:-:S06]  /*0a00*/  UIADD3 UR4, UPT, UPT, UR4, 0x1, URZ ;  /* 0x0000000104047890 */ /* 0x000fcc000fffe0ff */
[----:B0-----:R-:W-:-:S13]  /*0a10*/  ISETP.NE.AND P0, PT, R2, UR4, PT ;  /* 0x0000000402007c0c */ /* 0x001fda000bf05270 */
[----:B------:R-:W-:Y:S05]  /*0a20*/  @!P0 EXIT ;  /* 0x000000000000894d */ /* 0x000fea0003800000 */
[----:B------:R-:W-:Y:S05]  /*0a30*/  BRA `(.L_x_6) ;  /* 0xfffffff400b47947 */ /* 0x000fea000383ffff */
.L_x_0:
[C---:B------:R-:W-:Y:S01]  /*0a40*/  ISETP.GE.U32.AND P1, PT, R2.reuse, 0x8, PT ;  /* 0x000000080200780c */ /* 0x040fe20003f26070 */
[----:B------:R-:W-:Y:S01]  /*0a50*/  HFMA2 R3, -RZ, RZ, 0, 0 ;  /* 0x00000000ff037431 */ /* 0x000fe200000001ff */
[----:B------:R-:W-:-:S04]  /*0a60*/  LOP3.LUT R22, R2, 0x7, RZ, 0xc0, !PT ;  /* 0x0000000702167812 */ /* 0x000fc800078ec0ff */
[----:B------:R-:W-:-:S07]  /*0a70*/  ISETP.NE.AND P0, PT, R22, RZ, PT ;  /* 0x000000ff1600720c */ /* 0x000fce0003f05270 */
[----:B------:R-:W-:Y:S06]  /*0a80*/  @!P1 BRA `(.L_x_7) ;  /* 0x0000000000609947 */ /* 0x000fec0003800000 */
[----:B------:R-:W0:Y:S01]  /*0a90*/  LDC R23, c[0x0][0x3a0] ;  /* 0x0000e800ff177b82 */ /* 0x000e220000000800 */
[----:B------:R-:W-:Y:S01]  /*0aa0*/  LOP3.LUT R3, R2, 0x7ffffff8, RZ, 0xc0, !PT ;  /* 0x7ffffff802037812 */ /* 0x000fe200078ec0ff */
[----:B------:R-:W-:-:S06]  /*0ab0*/  UMOV UR4, URZ ;  /* 0x000000ff00047c82 */ /* 0x000fcc0008000000 */
[----:B------:R-:W1:Y:S02]  /*0ac0*/  LDC.64 R4, c[0x0][0x390] ;  /* 0x0000e400ff047b82 */ /* 0x000e640000000a00 */
.L_x_8:
[----:B0-2---:R-:W-:Y:S01]  /*0ad0*/  IMAD R7, R23, UR4, R0 ;  /* 0x0000000417077c24 */ /* 0x005fe2000f8e0200 */
[----:B------:R-:W-:-:S03]  /*0ae0*/  UIADD3 UR4, UPT, UPT, UR4, 0x8, URZ ;  /* 0x0000000804047890 */ /* 0x000fc6000fffe0ff */
[----:B-1----:R-:W-:-:S03]  /*0af0*/  IMAD.WIDE R6, R7, 0x4, R4 ;  /* 0x0000000407067825 */ /* 0x002fc600078e0204 */
[----:B------:R-:W-:Y:S02]  /*0b00*/  ISETP.NE.AND P1, PT, R3, UR4, PT ;  /* 0x0000000403007c0c */ /* 0x000fe4000bf25270 */
[----:B------:R2:W-:Y:S01]  /*0b10*/  STG.E desc[UR12][R6.64], RZ ;  /* 0x000000ff06007986 */ /* 0x0005e2000c10190c */
[----:B------:R-:W-:-:S05]  /*0b20*/  IMAD.WIDE R8, R23, 0x4, R6 ;  /* 0x0000000417087825 */ /* 0x000fca00078e0206 */
        /* <DEDUP_REMOVED lines=13> */
[----:B------:R-:W-:Y:S05]  /*0c00*/  @P1 BRA `(.L_x_8) ;  /* 0xfffffffc00b01947 */ /* 0x000fea000383ffff */
.L_x_7:
[----:B------:R-:W-:Y:S05]  /*0c10*/  @!P0 EXIT ;  /* 0x000000000000894d */ /* 0x000fea0003800000 */
[----:B------:R-:W-:Y:S02]  /*0c20*/  ISETP.GE.U32.AND P0, PT, R22, 0x4, PT ;  /* 0x000000041600780c */ /* 0x000fe40003f06070 */
[----:B--2---:R-:W-:-:S04]  /*0c30*/  LOP3.LUT R12, R2, 0x3, RZ, 0xc0, !PT ;  /* 0x00000003020c7812 */ /* 0x004fc800078ec0ff */
[----:B------:R-:W-:-:S07]  /*0c40*/  ISETP.NE.AND P1, PT, R12, RZ, PT ;  /* 0x000000ff0c00720c */ /* 0x000fce0003f25270 */
[----:B------:R-:W-:Y:S06]  /*0c50*/  @!P0 BRA `(.L_x_9) ;  /* 0x0000000000308947 */ /* 0x000fec0003800000 */
[----:B------:R-:W0:Y:S08]  /*0c60*/  LDC R11, c[0x0][0x3a0] ;  /* 0x0000e800ff0b7b82 */ /* 0x000e300000000800 */
[----:B------:R-:W1:Y:S01]  /*0c70*/  LDC.64 R4, c[0x0][0x390] ;  /* 0x0000e400ff047b82 */ /* 0x000e620000000a00 */
[C---:B0-----:R-:W-:Y:S01]  /*0c80*/  IMAD R7, R3.reuse, R11, R0 ;  /* 0x0000000b03077224 */ /* 0x041fe200078e0200 */
[----:B------:R-:W-:-:S03]  /*0c90*/  IADD3 R3, PT, PT, R3, 0x4, RZ ;  /* 0x0000000403037810 */ /* 0x000fc60007ffe0ff */
[----:B-1----:R-:W-:-:S05]  /*0ca0*/  IMAD.WIDE R4, R7, 0x4, R4 ;  /* 0x0000000407047825 */ /* 0x002fca00078e0204 */
[----:B------:R0:W-:Y:S01]  /*0cb0*/  STG.E desc[UR12][R4.64], RZ ;  /* 0x000000ff04007986 */ /* 0x0001e2000c10190c */
[----:B------:R-:W-:-:S05]  /*0cc0*/  IMAD.WIDE R6, R11, 0x4, R4 ;  /* 0x000000040b067825 */ /* 0x000fca00078e0204 */
[----:B------:R0:W-:Y:S01]  /*0cd0*/  STG.E desc[UR12][R6.64], RZ ;  /* 0x000000ff06007986 */ /* 0x0001e2000c10190c */
[----:B------:R-:W-:-:S05]  /*0ce0*/  IMAD.WIDE R8, R11, 0x4, R6 ;  /* 0x000000040b087825 */ /* 0x000fca00078e0206 */
[----:B------:R0:W-:Y:S01]  /*0cf0*/  STG.E desc[UR12][R8.64], RZ ;  /* 0x000000ff08007986 */ /* 0x0001e2000c10190c */
[----:B------:R-:W-:-:S05]  /*0d00*/  IMAD.WIDE R10, R11, 0x4, R8 ;  /* 0x000000040b0a7825 */ /* 0x000fca00078e0208 */
[----:B------:R0:W-:Y:S02]  /*0d10*/  STG.E desc[UR12][R10.64], RZ ;  /* 0x000000ff0a007986 */ /* 0x0001e4000c10190c */
.L_x_9:
[----:B------:R-:W-:Y:S05]  /*0d20*/  @!P1 EXIT ;  /* 0x000000000000994d */ /* 0x000fea0003800000 */
[----:B------:R-:W-:Y:S02]  /*0d30*/  ISETP.NE.AND P0, PT, R12, 0x1, PT ;  /* 0x000000010c00780c */ /* 0x000fe40003f05270 */
[----:B------:R-:W-:-:S04]  /*0d40*/  LOP3.LUT R2, R2, 0x1, RZ, 0xc0, !PT ;  /* 0x0000000102027812 */ /* 0x000fc800078ec0ff */
[----:B------:R-:W-:-:S07]  /*0d50*/  ISETP.NE.U32.AND P1, PT, R2, 0x1, PT ;  /* 0x000000010200780c */ /* 0x000fce0003f25070 */
[----:B------:R-:W-:Y:S06]  /*0d60*/  @!P0 BRA `(.L_x_10) ;  /* 0x0000000000208947 */ /* 0x000fec0003800000 */
[----:B0-----:R-:W0:Y:S08]  /*0d70*/  LDC R7, c[0x0][0x3a0] ;  /* 0x0000e800ff077b82 */ /* 0x001e300000000800 */
[----:B------:R-:W1:Y:S01]  /*0d80*/  LDC.64 R4, c[0x0][0x390] ;  /* 0x0000e400ff047b82 */ /* 0x000e620000000a00 */
[C---:B0-----:R-:W-:Y:S01]  /*0d90*/  IMAD R9, R3.reuse, R7, R0 ;  /* 0x0000000703097224 */ /* 0x041fe200078e0200 */
[----:B------:R-:W-:-:S03]  /*0da0*/  IADD3 R3, PT, PT, R3, 0x2, RZ ;  /* 0x0000000203037810 */ /* 0x000fc60007ffe0ff */
[----:B-1----:R-:W-:-:S05]  /*0db0*/  IMAD.WIDE R4, R9, 0x4, R4 ;  /* 0x0000000409047825 */ /* 0x002fca00078e0204 */
[----:B------:R1:W-:Y:S01]  /*0dc0*/  STG.E desc[UR12][R4.64], RZ ;  /* 0x000000ff04007986 */ /* 0x0003e2000c10190c */
[----:B------:R-:W-:-:S05]  /*0dd0*/  IMAD.WIDE R6, R7, 0x4, R4 ;  /* 0x0000000407067825 */ /* 0x000fca00078e0204 */
[----:B------:R1:W-:Y:S02]  /*0de0*/  STG.E desc[UR12][R6.64], RZ ;  /* 0x000000ff06007986 */ /* 0x0003e4000c10190c */
.L_x_10:
[----:B------:R-:W-:Y:S05]  /*0df0*/  @P1 EXIT ;  /* 0x000000000000194d */ /* 0x000fea0003800000 */
[----:B01----:R-:W0:Y:S01]  /*0e00*/  LDC.64 R4, c[0x0][0x390] ;  /* 0x0000e400ff047b82 */ /* 0x003e220000000a00 */
[----:B------:R-:W1:Y:S02]  /*0e10*/  LDCU UR4, c[0x0][0x3a0] ;  /* 0x00007400ff0477ac */ /* 0x000e640008000800 */
[----:B-1----:R-:W-:-:S04]  /*0e20*/  IMAD R3, R3, UR4, R0 ;  /* 0x0000000403037c24 */ /* 0x002fc8000f8e0200 */
[----:B0-----:R-:W-:-:S05]  /*0e30*/  IMAD.WIDE R2, R3, 0x4, R4 ;  /* 0x0000000403027825 */ /* 0x001fca00078e0204 */
[----:B------:R-:W-:Y:S01]  /*0e40*/  STG.E desc[UR12][R2.64], RZ ;  /* 0x000000ff02007986 */ /* 0x000fe2000c10190c */
[----:B------:R-:W-:Y:S05]  /*0e50*/  EXIT ;  /* 0x000000000000794d */ /* 0x000fea0003800000 */
.L_x_11:
[----:B------:R-:W-:-:S00]  /*0e60*/  BRA `(.L_x_11) ;  /* 0xfffffffc00fc7947 */ /* 0x000fc0000383ffff */
[----:B------:R-:W-:-:S00]  /*0e70*/  NOP ;  /* 0x0000000000007918 */ /* 0x000fc00000000000 */
        /* <DEDUP_REMOVED lines=8> */
.L_x_12:


//--------------------- .nv.shared.reserved.0     --------------------------
	.section	.nv.shared.reserved.0,"aw",@nobits
	.weak		__nv_reservedSMEM_offset_0_alias
	.size		__nv_reservedSMEM_offset_0_alias, 0, 64
	.other		__nv_reservedSMEM_offset_0_alias,@"STO_CUDA_RESERVED_SHARED STV_DEFAULT"
__nv_reservedSMEM_offset_0_alias:
	.zero		0
	.zero		64


//--------------------- .nv.constant0._Z3mulPiS_S_iii --------------------------
	.section	.nv.constant0._Z3mulPiS_S_iii,"a",@progbits
	.sectionflags	@""
	.align	4
.nv.constant0._Z3mulPiS_S_iii:
	.zero		932


//--------------------- SYMBOLS --------------------------

	.type		.nv.reservedSmem.offset0,@object
	.size		.nv.reservedSmem.offset0,0x4
